//
// Generated by NVIDIA NVVM Compiler
//
// Compiler Build ID: CL-36424714
// Cuda compilation tools, release 13.0, V13.0.88
// Based on NVVM 20.0.0
//

.version 9.0
.target sm_100
.address_size 64

	// .globl	radix_sort_multiradix_kernel

.visible .entry radix_sort_multiradix_kernel(
	.param .u64 .ptr .align 1 radix_sort_multiradix_kernel_param_0,
	.param .u64 .ptr .align 1 radix_sort_multiradix_kernel_param_1,
	.param .u32 radix_sort_multiradix_kernel_param_2,
	.param .u32 radix_sort_multiradix_kernel_param_3
)
{


	ret;

}


// ===== COMPILED SASS (sm_100) =====

	.target	sm_100

	.elftype	@"ET_EXEC"


//--------------------- .note.nv.tkinfo           --------------------------
	.section	.note.nv.tkinfo,"",@"SHT_NOTE"
	.sectionflags	@"SHF_NOTE_NV_TKINFO"
	.tkinfo
        /*0018*/ 	.word	0x00000002
        /*0030*/ 	.string	""
        /*0030*/ 	.string	"ptxas"
        /*0030*/ 	.string	"Cuda compilation tools, release 13.0, V13.0.88"
        /*0030*/ 	.string	"Build cuda_13.0.r13.0/compiler.36424714_0"
        /*0030*/ 	.string	"-arch sm_100 -m 64 "



//--------------------- .note.nv.cuinfo           --------------------------
	.section	.note.nv.cuinfo,"",@"SHT_NOTE"
	.sectionflags	@"SHF_NOTE_NV_CUINFO"
        /*0018*/ 	.short	0x0002
        /*001a*/ 	.short	0x0064
        /*001c*/ 	.short	0x0082
	.zero		2


//--------------------- .nv.info                  --------------------------
	.section	.nv.info,"",@"SHT_CUDA_INFO"
	.align	4


	//----- nvinfo : EIATTR_REGCOUNT
	.align		4
        /*0000*/ 	.byte	0x04, 0x2f
        /*0002*/ 	.short	(.L_1 - .L_0)
	.align		4
.L_0:
        /*0004*/ 	.word	index@(radix_sort_multiradix_kernel)
        /*0008*/ 	.word	0x00000004


	//----- nvinfo : EIATTR_FRAME_SIZE
	.align		4
.L_1:
        /*000c*/ 	.byte	0x04, 0x11
        /*000e*/ 	.short	(.L_3 - .L_2)
	.align		4
.L_2:
        /*0010*/ 	.word	index@(radix_sort_multiradix_kernel)
        /*0014*/ 	.word	0x00000000


	//----- nvinfo : EIATTR_MIN_STACK_SIZE
	.align		4
.L_3:
        /*0018*/ 	.byte	0x04, 0x12
        /*001a*/ 	.short	(.L_5 - .L_4)
	.align		4
.L_4:
        /*001c*/ 	.word	index@(radix_sort_multiradix_kernel)
        /*0020*/ 	.word	0x00000000
.L_5:


//--------------------- .nv.compat                --------------------------
	.section	.nv.compat,"",@"SHT_CUDA_COMPAT_INFO"
	.align	4
        /*0000*/ 	.byte	0x02, 0x09, 0x00, 0x00, 0x02, 0x02, 0x01, 0x00, 0x02, 0x05, 0x05, 0x00, 0x03, 0x07, 0x01, 0x01
        /*0010*/ 	.byte	0x02, 0x03, 0x00, 0x00, 0x02, 0x06, 0x01, 0x00, 0x04, 0x0b, 0x08, 0x00, 0x09, 0x00, 0x00, 0x00
        /*0020*/ 	.byte	0x00, 0x00, 0x00, 0x00


//--------------------- .nv.info.radix_sort_multiradix_kernel --------------------------
	.section	.nv.info.radix_sort_multiradix_kernel,"",@"SHT_CUDA_INFO"
	.sectionflags	@""
	.align	4


	//----- nvinfo : EIATTR_CUDA_API_VERSION
	.align		4
        /*0000*/ 	.byte	0x04, 0x37
        /*0002*/ 	.short	(.L_7 - .L_6)
.L_6:
        /*0004*/ 	.word	0x00000082


	//----- nvinfo : EIATTR_KPARAM_INFO
	.align		4
.L_7:
        /*0008*/ 	.byte	0x04, 0x17
        /*000a*/ 	.short	(.L_9 - .L_8)
.L_8:
        /*000c*/ 	.word	0x00000000
        /*0010*/ 	.short	0x0003
        /*0012*/ 	.short	0x0014
        /*0014*/ 	.byte	0x00, 0xf0, 0x11, 0x00


	//----- nvinfo : EIATTR_KPARAM_INFO
	.align		4
.L_9:
        /*0018*/ 	.byte	0x04, 0x17
        /*001a*/ 	.short	(.L_11 - .L_10)
.L_10:
        /*001c*/ 	.word	0x00000000
        /*0020*/ 	.short	0x0002
        /*0022*/ 	.short	0x0010
        /*0024*/ 	.byte	0x00, 0xf0, 0x11, 0x00


	//----- nvinfo : EIATTR_KPARAM_INFO
	.align		4
.L_11:
        /*0028*/ 	.byte	0x04, 0x17
        /*002a*/ 	.short	(.L_13 - .L_12)
.L_12:
        /*002c*/ 	.word	0x00000000
        /*0030*/ 	.short	0x0001
        /*0032*/ 	.short	0x0008
        /*0034*/ 	.byte	0x00, 0xf5, 0x21, 0x00


	//----- nvinfo : EIATTR_KPARAM_INFO
	.align		4
.L_13:
        /*0038*/ 	.byte	0x04, 0x17
        /*003a*/ 	.short	(.L_15 - .L_14)
.L_14:
        /*003c*/ 	.word	0x00000000
        /*0040*/ 	.short	0x0000
        /*0042*/ 	.short	0x0000
        /*0044*/ 	.byte	0x00, 0xf5, 0x21, 0x00


	//----- nvinfo : EIATTR_SPARSE_MMA_MASK
	.align		4
.L_15:
        /*0048*/ 	.byte	0x03, 0x50
        /*004a*/ 	.short	0x0000


	//----- nvinfo : EIATTR_MAXREG_COUNT
	.align		4
        /*004c*/ 	.byte	0x03, 0x1b
        /*004e*/ 	.short	0x00ff


	//----- nvinfo : EIATTR_MERCURY_ISA_VERSION
	.align		4
        /*0050*/ 	.byte	0x03, 0x5f
        /*0052*/ 	.short	0x0101


	//----- nvinfo : EIATTR_VRC_CTA_INIT_COUNT
	.align		4
        /*0054*/ 	.byte	0x02, 0x4a
	.zero		1
	.zero		1


	//----- nvinfo : EIATTR_EXIT_INSTR_OFFSETS
	.align		4
        /*0058*/ 	.byte	0x04, 0x1c
        /*005a*/ 	.short	(.L_17 - .L_16)


	//   ....[0]....
.L_16:
        /*005c*/ 	.word	0x00000010


	//----- nvinfo : EIATTR_CBANK_PARAM_SIZE
	.align		4
.L_17:
        /*0060*/ 	.byte	0x03, 0x19
        /*0062*/ 	.short	0x0018


	//----- nvinfo : EIATTR_PARAM_CBANK
	.align		4
        /*0064*/ 	.byte	0x04, 0x0a
        /*0066*/ 	.short	(.L_19 - .L_18)
	.align		4
.L_18:
        /*0068*/ 	.word	index@(.nv.constant0.radix_sort_multiradix_kernel)
        /*006c*/ 	.short	0x0380
        /*006e*/ 	.short	0x0018


	//----- nvinfo : EIATTR_SW_WAR
	.align		4
.L_19:
        /*0070*/ 	.byte	0x04, 0x36
        /*0072*/ 	.short	(.L_21 - .L_20)
.L_20:
        /*0074*/ 	.word	0x00000008
.L_21:


//--------------------- .nv.callgraph             --------------------------
	.section	.nv.callgraph,"",@"SHT_CUDA_CALLGRAPH"
	.align	4
	.sectionentsize	8
	.align		4
        /*0000*/ 	.word	0x00000000
	.align		4
        /*0004*/ 	.word	0xffffffff
	.align		4
        /*0008*/ 	.word	0x00000000
	.align		4
        /*000c*/ 	.word	0xfffffffe
	.align		4
        /*0010*/ 	.word	0x00000000
	.align		4
        /*0014*/ 	.word	0xfffffffd
	.align		4
        /*0018*/ 	.word	0x00000000
	.align		4
        /*001c*/ 	.word	0xfffffffc


//--------------------- .text.radix_sort_multiradix_kernel --------------------------
	.section	.text.radix_sort_multiradix_kernel,"ax",@progbits
	.align	128
        .global         radix_sort_multiradix_kernel
        .type           radix_sort_multiradix_kernel,@function
        .size           radix_sort_multiradix_kernel,(.L_x_1 - radix_sort_multiradix_kernel)
        .other          radix_sort_multiradix_kernel,@"STO_CUDA_ENTRY STV_DEFAULT"
radix_sort_multiradix_kernel:
.text.radix_sort_multiradix_kernel:
[----:B------:R-:W-:Y:S01]  /*0000*/  LDC R1, c[0x0][0x37c] ;  /* 0x0000df00ff017b82 */ /* 0x000fe20000000800 */
[----:B------:R-:W-:Y:S05]  /*0010*/  EXIT ;  /* 0x000000000000794d */ /* 0x000fea0003800000 */
.L_x_0:
[----:B------:R-:W-:-:S00]  /*0020*/  BRA `(.L_x_0) ;  /* 0xfffffffc00fc7947 */ /* 0x000fc0000383ffff */
[----:B------:R-:W-:-:S00]  /*0030*/  NOP ;  /* 0x0000000000007918 */ /* 0x000fc00000000000 */
        /* <DEDUP_REMOVED lines=12> */
.L_x_1:


//--------------------- .nv.shared.reserved.0     --------------------------
	.section	.nv.shared.reserved.0,"aw",@nobits
	.weak		__nv_reservedSMEM_offset_0_alias
	.size		__nv_reservedSMEM_offset_0_alias, 0, 64
	.other		__nv_reservedSMEM_offset_0_alias,@"STO_CUDA_RESERVED_SHARED STV_DEFAULT"
__nv_reservedSMEM_offset_0_alias:
	.zero		0
	.zero		64


//--------------------- .nv.constant0.radix_sort_multiradix_kernel --------------------------
	.section	.nv.constant0.radix_sort_multiradix_kernel,"a",@progbits
	.sectionflags	@""
	.align	4
.nv.constant0.radix_sort_multiradix_kernel:
	.zero		920


//--------------------- SYMBOLS --------------------------

	.type		.nv.reservedSmem.offset0,@object
	.size		.nv.reservedSmem.offset0,0x4
